//
// Generated by NVIDIA NVVM Compiler
//
// Compiler Build ID: CL-36424714
// Cuda compilation tools, release 13.0, V13.0.88
// Based on NVVM 20.0.0
//

.version 9.0
.target sm_100
.address_size 64

	// .globl	_Z13sum_reductionPiS_Pl
// _ZZ13sum_reductionPiS_PlE11partial_sum has been demoted

.visible .entry _Z13sum_reductionPiS_Pl(
	.param .u64 .ptr .align 1 _Z13sum_reductionPiS_Pl_param_0,
	.param .u64 .ptr .align 1 _Z13sum_reductionPiS_Pl_param_1,
	.param .u64 .ptr .align 1 _Z13sum_reductionPiS_Pl_param_2
)
{
	.reg .pred 	%p<6>;
	.reg .b32 	%r<20>;
	.reg .b64 	%rd<17>;
	// demoted variable
	.shared .align 4 .b8 _ZZ13sum_reductionPiS_PlE11partial_sum[4096];
	ld.param.u64 	%rd2, [_Z13sum_reductionPiS_Pl_param_0];
	ld.param.u64 	%rd3, [_Z13sum_reductionPiS_Pl_param_1];
	ld.param.u64 	%rd4, [_Z13sum_reductionPiS_Pl_param_2];
	cvta.to.global.u64 	%rd1, %rd4;
	mov.u32 	%r1, %tid.x;
	setp.ne.s32 	%p1, %r1, 0;
	@%p1 bra 	$L__BB0_2;
	// begin inline asm
	mov.u64 	%rd5, %clock64;
	// end inline asm
	mov.u32 	%r7, %ctaid.x;
	mul.wide.u32 	%rd6, %r7, 8;
	add.s64 	%rd7, %rd1, %rd6;
	st.global.u64 	[%rd7], %rd5;
$L__BB0_2:
	mov.u32 	%r2, %ctaid.x;
	mov.u32 	%r3, %ntid.x;
	mad.lo.s32 	%r8, %r2, %r3, %r1;
	cvta.to.global.u64 	%rd8, %rd2;
	mul.wide.s32 	%rd9, %r8, 4;
	add.s64 	%rd10, %rd8, %rd9;
	ld.global.u32 	%r9, [%rd10];
	shl.b32 	%r10, %r1, 2;
	mov.u32 	%r11, _ZZ13sum_reductionPiS_PlE11partial_sum;
	add.s32 	%r4, %r11, %r10;
	st.shared.u32 	[%r4], %r9;
	bar.sync 	0;
	setp.lt.u32 	%p2, %r3, 2;
	@%p2 bra 	$L__BB0_7;
	mov.u32 	%r19, %r3;
$L__BB0_4:
	shr.u32 	%r6, %r19, 1;
	setp.ge.u32 	%p3, %r1, %r6;
	@%p3 bra 	$L__BB0_6;
	shl.b32 	%r12, %r6, 2;
	add.s32 	%r13, %r4, %r12;
	ld.shared.u32 	%r14, [%r13];
	ld.shared.u32 	%r15, [%r4];
	add.s32 	%r16, %r15, %r14;
	st.shared.u32 	[%r4], %r16;
$L__BB0_6:
	bar.sync 	0;
	setp.gt.u32 	%p4, %r19, 3;
	mov.u32 	%r19, %r6;
	@%p4 bra 	$L__BB0_4;
$L__BB0_7:
	setp.ne.s32 	%p5, %r1, 0;
	@%p5 bra 	$L__BB0_9;
	ld.shared.u32 	%r17, [_ZZ13sum_reductionPiS_PlE11partial_sum];
	cvta.to.global.u64 	%rd12, %rd3;
	mul.wide.u32 	%rd13, %r2, 4;
	add.s64 	%rd14, %rd12, %rd13;
	st.global.u32 	[%rd14], %r17;
	// begin inline asm
	mov.u64 	%rd11, %clock64;
	// end inline asm
	add.s32 	%r18, %r2, %r3;
	mul.wide.u32 	%rd15, %r18, 8;
	add.s64 	%rd16, %rd1, %rd15;
	st.global.u64 	[%rd16], %rd11;
$L__BB0_9:
	ret;

}


// ===== COMPILED SASS (sm_100) =====

	.target	sm_100

	.elftype	@"ET_EXEC"


//--------------------- .note.nv.tkinfo           --------------------------
	.section	.note.nv.tkinfo,"",@"SHT_NOTE"
	.sectionflags	@"SHF_NOTE_NV_TKINFO"
	.tkinfo
        /*0018*/ 	.word	0x00000002
        /*0030*/ 	.string	""
        /*0030*/ 	.string	"ptxas"
        /*0030*/ 	.string	"Cuda compilation tools, release 13.0, V13.0.88"
        /*0030*/ 	.string	"Build cuda_13.0.r13.0/compiler.36424714_0"
        /*0030*/ 	.string	"-arch sm_100 -m 64 "



//--------------------- .note.nv.cuinfo           --------------------------
	.section	.note.nv.cuinfo,"",@"SHT_NOTE"
	.sectionflags	@"SHF_NOTE_NV_CUINFO"
        /*0018*/ 	.short	0x0002
        /*001a*/ 	.short	0x0064
        /*001c*/ 	.short	0x0082
	.zero		2


//--------------------- .nv.info                  --------------------------
	.section	.nv.info,"",@"SHT_CUDA_INFO"
	.align	4


	//----- nvinfo : EIATTR_REGCOUNT
	.align		4
        /*0000*/ 	.byte	0x04, 0x2f
        /*0002*/ 	.short	(.L_1 - .L_0)
	.align		4
.L_0:
        /*0004*/ 	.word	index@(_Z13sum_reductionPiS_Pl)
        /*0008*/ 	.word	0x0000000e


	//----- nvinfo : EIATTR_FRAME_SIZE
	.align		4
.L_1:
        /*000c*/ 	.byte	0x04, 0x11
        /*000e*/ 	.short	(.L_3 - .L_2)
	.align		4
.L_2:
        /*0010*/ 	.word	index@(_Z13sum_reductionPiS_Pl)
        /*0014*/ 	.word	0x00000000


	//----- nvinfo : EIATTR_MIN_STACK_SIZE
	.align		4
.L_3:
        /*0018*/ 	.byte	0x04, 0x12
        /*001a*/ 	.short	(.L_5 - .L_4)
	.align		4
.L_4:
        /*001c*/ 	.word	index@(_Z13sum_reductionPiS_Pl)
        /*0020*/ 	.word	0x00000000
.L_5:


//--------------------- .nv.compat                --------------------------
	.section	.nv.compat,"",@"SHT_CUDA_COMPAT_INFO"
	.align	4
        /*0000*/ 	.byte	0x02, 0x09, 0x00, 0x00, 0x02, 0x02, 0x01, 0x00, 0x02, 0x05, 0x05, 0x00, 0x03, 0x07, 0x01, 0x01
        /*0010*/ 	.byte	0x02, 0x03, 0x00, 0x00, 0x02, 0x06, 0x01, 0x00, 0x04, 0x0b, 0x08, 0x00, 0x09, 0x00, 0x00, 0x00
        /*0020*/ 	.byte	0x00, 0x00, 0x00, 0x00


//--------------------- .nv.info._Z13sum_reductionPiS_Pl --------------------------
	.section	.nv.info._Z13sum_reductionPiS_Pl,"",@"SHT_CUDA_INFO"
	.sectionflags	@""
	.align	4


	//----- nvinfo : EIATTR_CUDA_API_VERSION
	.align		4
        /*0000*/ 	.byte	0x04, 0x37
        /*0002*/ 	.short	(.L_7 - .L_6)
.L_6:
        /*0004*/ 	.word	0x00000082


	//----- nvinfo : EIATTR_KPARAM_INFO
	.align		4
.L_7:
        /*0008*/ 	.byte	0x04, 0x17
        /*000a*/ 	.short	(.L_9 - .L_8)
.L_8:
        /*000c*/ 	.word	0x00000000
        /*0010*/ 	.short	0x0002
        /*0012*/ 	.short	0x0010
        /*0014*/ 	.byte	0x00, 0xf5, 0x21, 0x00


	//----- nvinfo : EIATTR_KPARAM_INFO
	.align		4
.L_9:
        /*0018*/ 	.byte	0x04, 0x17
        /*001a*/ 	.short	(.L_11 - .L_10)
.L_10:
        /*001c*/ 	.word	0x00000000
        /*0020*/ 	.short	0x0001
        /*0022*/ 	.short	0x0008
        /*0024*/ 	.byte	0x00, 0xf5, 0x21, 0x00


	//----- nvinfo : EIATTR_KPARAM_INFO
	.align		4
.L_11:
        /*0028*/ 	.byte	0x04, 0x17
        /*002a*/ 	.short	(.L_13 - .L_12)
.L_12:
        /*002c*/ 	.word	0x00000000
        /*0030*/ 	.short	0x0000
        /*0032*/ 	.short	0x0000
        /*0034*/ 	.byte	0x00, 0xf5, 0x21, 0x00


	//----- nvinfo : EIATTR_SPARSE_MMA_MASK
	.align		4
.L_13:
        /*0038*/ 	.byte	0x03, 0x50
        /*003a*/ 	.short	0x0000


	//----- nvinfo : EIATTR_MAXREG_COUNT
	.align		4
        /*003c*/ 	.byte	0x03, 0x1b
        /*003e*/ 	.short	0x00ff


	//----- nvinfo : EIATTR_NUM_BARRIERS
	.align		4
        /*0040*/ 	.byte	0x02, 0x4c
        /*0042*/ 	.byte	0x01
	.zero		1


	//----- nvinfo : EIATTR_MERCURY_ISA_VERSION
	.align		4
        /*0044*/ 	.byte	0x03, 0x5f
        /*0046*/ 	.short	0x0101


	//----- nvinfo : EIATTR_VRC_CTA_INIT_COUNT
	.align		4
        /*0048*/ 	.byte	0x02, 0x4a
	.zero		1
	.zero		1


	//----- nvinfo : EIATTR_EXIT_INSTR_OFFSETS
	.align		4
        /*004c*/ 	.byte	0x04, 0x1c
        /*004e*/ 	.short	(.L_15 - .L_14)


	//   ....[0]....
.L_14:
        /*0050*/ 	.word	0x00000230


	//   ....[1]....
        /*0054*/ 	.word	0x00000300


	//----- nvinfo : EIATTR_CBANK_PARAM_SIZE
	.align		4
.L_15:
        /*0058*/ 	.byte	0x03, 0x19
        /*005a*/ 	.short	0x0018


	//----- nvinfo : EIATTR_PARAM_CBANK
	.align		4
        /*005c*/ 	.byte	0x04, 0x0a
        /*005e*/ 	.short	(.L_17 - .L_16)
	.align		4
.L_16:
        /*0060*/ 	.word	index@(.nv.constant0._Z13sum_reductionPiS_Pl)
        /*0064*/ 	.short	0x0380
        /*0066*/ 	.short	0x0018


	//----- nvinfo : EIATTR_SW_WAR
	.align		4
.L_17:
        /*0068*/ 	.byte	0x04, 0x36
        /*006a*/ 	.short	(.L_19 - .L_18)
.L_18:
        /*006c*/ 	.word	0x00000008
.L_19:


//--------------------- .nv.callgraph             --------------------------
	.section	.nv.callgraph,"",@"SHT_CUDA_CALLGRAPH"
	.align	4
	.sectionentsize	8
	.align		4
        /*0000*/ 	.word	0x00000000
	.align		4
        /*0004*/ 	.word	0xffffffff
	.align		4
        /*0008*/ 	.word	0x00000000
	.align		4
        /*000c*/ 	.word	0xfffffffe
	.align		4
        /*0010*/ 	.word	0x00000000
	.align		4
        /*0014*/ 	.word	0xfffffffd
	.align		4
        /*0018*/ 	.word	0x00000000
	.align		4
        /*001c*/ 	.word	0xfffffffc


//--------------------- .text._Z13sum_reductionPiS_Pl --------------------------
	.section	.text._Z13sum_reductionPiS_Pl,"ax",@progbits
	.align	128
        .global         _Z13sum_reductionPiS_Pl
        .type           _Z13sum_reductionPiS_Pl,@function
        .size           _Z13sum_reductionPiS_Pl,(.L_x_3 - _Z13sum_reductionPiS_Pl)
        .other          _Z13sum_reductionPiS_Pl,@"STO_CUDA_ENTRY STV_DEFAULT"
_Z13sum_reductionPiS_Pl:
.text._Z13sum_reductionPiS_Pl:
[----:B------:R-:W-:Y:S01]  /*0000*/  LDC R1, c[0x0][0x37c] ;  /* 0x0000df00ff017b82 */ /* 0x000fe20000000800 */
[----:B------:R-:W0:Y:S01]  /*0010*/  S2R R11, SR_TID.X ;  /* 0x00000000000b7919 */ /* 0x000e220000002100 */
[----:B------:R-:W1:Y:S01]  /*0020*/  LDCU.64 UR6, c[0x0][0x358] ;  /* 0x00006b00ff0677ac */ /* 0x000e620008000a00 */
[----:B0-----:R-:W-:-:S13]  /*0030*/  ISETP.NE.AND P0, PT, R11, RZ, PT ;  /* 0x000000ff0b00720c */ /* 0x001fda0003f05270 */
[----:B------:R-:W-:Y:S01]  /*0040*/  @!P0 CS2R R6, SR_CLOCKLO ;  /* 0x0000000000068805 */ /* 0x000fe20000015000 */
[----:B------:R-:W0:Y:S01]  /*0050*/  S2R R0, SR_CTAID.X ;  /* 0x0000000000007919 */ /* 0x000e220000002500 */
[----:B------:R-:W2:Y:S01]  /*0060*/  @!P0 LDC.64 R2, c[0x0][0x390] ;  /* 0x0000e400ff028b82 */ /* 0x000ea20000000a00 */
[----:B------:R-:W0:Y:S07]  /*0070*/  LDCU UR8, c[0x0][0x360] ;  /* 0x00006c00ff0877ac */ /* 0x000e2e0008000800 */
[----:B------:R-:W3:Y:S01]  /*0080*/  LDC.64 R4, c[0x0][0x380] ;  /* 0x0000e000ff047b82 */ /* 0x000ee20000000a00 */
[----:B0-----:R-:W-:-:S02]  /*0090*/  IMAD R9, R0, UR8, R11 ;  /* 0x0000000800097c24 */ /* 0x001fc4000f8e020b */
[----:B--2---:R-:W-:-:S04]  /*00a0*/  @!P0 IMAD.WIDE.U32 R2, R0, 0x8, R2 ;  /* 0x0000000800028825 */ /* 0x004fc800078e0002 */
[----:B---3--:R-:W-:Y:S01]  /*00b0*/  IMAD.WIDE R4, R9, 0x4, R4 ;  /* 0x0000000409047825 */ /* 0x008fe200078e0204 */
[----:B-1----:R0:W-:Y:S05]  /*00c0*/  @!P0 STG.E.64 desc[UR6][R2.64], R6 ;  /* 0x0000000602008986 */ /* 0x0021ea000c101b06 */
[----:B------:R-:W2:Y:S01]  /*00d0*/  LDG.E R4, desc[UR6][R4.64] ;  /* 0x0000000604047981 */ /* 0x000ea2000c1e1900 */
[----:B------:R-:W1:Y:S01]  /*00e0*/  S2UR UR5, SR_CgaCtaId ;  /* 0x00000000000579c3 */ /* 0x000e620000008800 */
[----:B------:R-:W-:Y:S01]  /*00f0*/  UMOV UR4, 0x400 ;  /* 0x0000040000047882 */ /* 0x000fe20000000000 */
[----:B------:R-:W-:Y:S01]  /*0100*/  UISETP.GE.U32.AND UP0, UPT, UR8, 0x2, UPT ;  /* 0x000000020800788c */ /* 0x000fe2000bf06070 */
[----:B------:R-:W-:Y:S01]  /*0110*/  ISETP.NE.AND P0, PT, R11, RZ, PT ;  /* 0x000000ff0b00720c */ /* 0x000fe20003f05270 */
[----:B-1----:R-:W-:-:S06]  /*0120*/  ULEA UR4, UR5, UR4, 0x18 ;  /* 0x0000000405047291 */ /* 0x002fcc000f8ec0ff */
[----:B------:R-:W-:-:S05]  /*0130*/  LEA R9, R11, UR4, 0x2 ;  /* 0x000000040b097c11 */ /* 0x000fca000f8e10ff */
[----:B--2---:R0:W-:Y:S01]  /*0140*/  STS [R9], R4 ;  /* 0x0000000409007388 */ /* 0x0041e20000000800 */
[----:B------:R-:W-:Y:S06]  /*0150*/  BAR.SYNC.DEFER_BLOCKING 0x0 ;  /* 0x0000000000007b1d */ /* 0x000fec0000010000 */
[----:B------:R-:W-:Y:S05]  /*0160*/  BRA.U !UP0, `(.L_x_0) ;  /* 0x0000000108307547 */ /* 0x000fea000b800000 */
[----:B0-----:R-:W-:-:S07]  /*0170*/  IMAD.U32 R2, RZ, RZ, UR8 ;  /* 0x00000008ff027e24 */ /* 0x001fce000f8e00ff */
.L_x_1:
[----:B------:R-:W-:-:S04]  /*0180*/  SHF.R.U32.HI R6, RZ, 0x1, R2 ;  /* 0x00000001ff067819 */ /* 0x000fc80000011602 */
[----:B------:R-:W-:-:S13]  /*0190*/  ISETP.GE.U32.AND P1, PT, R11, R6, PT ;  /* 0x000000060b00720c */ /* 0x000fda0003f26070 */
[----:B------:R-:W-:Y:S01]  /*01a0*/  @!P1 IMAD R3, R6, 0x4, R9 ;  /* 0x0000000406039824 */ /* 0x000fe200078e0209 */
[----:B------:R-:W-:Y:S05]  /*01b0*/  @!P1 LDS R4, [R9] ;  /* 0x0000000009049984 */ /* 0x000fea0000000800 */
[----:B------:R-:W0:Y:S02]  /*01c0*/  @!P1 LDS R3, [R3] ;  /* 0x0000000003039984 */ /* 0x000e240000000800 */
[----:B0-----:R-:W-:-:S05]  /*01d0*/  @!P1 IADD3 R4, PT, PT, R3, R4, RZ ;  /* 0x0000000403049210 */ /* 0x001fca0007ffe0ff */
[----:B------:R1:W-:Y:S01]  /*01e0*/  @!P1 STS [R9], R4 ;  /* 0x0000000409009388 */ /* 0x0003e20000000800 */
[----:B------:R-:W-:Y:S01]  /*01f0*/  BAR.SYNC.DEFER_BLOCKING 0x0 ;  /* 0x0000000000007b1d */ /* 0x000fe20000010000 */
[----:B------:R-:W-:Y:S01]  /*0200*/  ISETP.GT.U32.AND P1, PT, R2, 0x3, PT ;  /* 0x000000030200780c */ /* 0x000fe20003f24070 */
[----:B------:R-:W-:-:S12]  /*0210*/  IMAD.MOV.U32 R2, RZ, RZ, R6 ;  /* 0x000000ffff027224 */ /* 0x000fd800078e0006 */
[----:B-1----:R-:W-:Y:S05]  /*0220*/  @P1 BRA `(.L_x_1) ;  /* 0xfffffffc00d41947 */ /* 0x002fea000383ffff */
.L_x_0:
[----:B------:R-:W-:Y:S05]  /*0230*/  @P0 EXIT ;  /* 0x000000000000094d */ /* 0x000fea0003800000 */
[----:B------:R-:W1:Y:S01]  /*0240*/  S2UR UR5, SR_CgaCtaId ;  /* 0x00000000000579c3 */ /* 0x000e620000008800 */
[----:B------:R-:W-:-:S07]  /*0250*/  UMOV UR4, 0x400 ;  /* 0x0000040000047882 */ /* 0x000fce0000000000 */
[----:B0-----:R-:W0:Y:S01]  /*0260*/  LDC.64 R2, c[0x0][0x388] ;  /* 0x0000e200ff027b82 */ /* 0x001e220000000a00 */
[----:B-1----:R-:W-:Y:S01]  /*0270*/  ULEA UR4, UR5, UR4, 0x18 ;  /* 0x0000000405047291 */ /* 0x002fe2000f8ec0ff */
[----:B0-----:R-:W-:-:S08]  /*0280*/  IMAD.WIDE.U32 R2, R0, 0x4, R2 ;  /* 0x0000000400027825 */ /* 0x001fd000078e0002 */
[----:B------:R-:W0:Y:S04]  /*0290*/  LDS R5, [UR4] ;  /* 0x00000004ff057984 */ /* 0x000e280008000800 */
[----:B0-----:R0:W-:Y:S02]  /*02a0*/  STG.E desc[UR6][R2.64], R5 ;  /* 0x0000000502007986 */ /* 0x0011e4000c101906 */
[----:B0-----:R-:W-:Y:S01]  /*02b0*/  CS2R R4, SR_CLOCKLO ;  /* 0x0000000000047805 */ /* 0x001fe20000015000 */
[----:B------:R-:W0:Y:S01]  /*02c0*/  LDC.64 R2, c[0x0][0x390] ;  /* 0x0000e400ff027b82 */ /* 0x000e220000000a00 */
[----:B------:R-:W-:-:S05]  /*02d0*/  IADD3 R7, PT, PT, R0, UR8, RZ ;  /* 0x0000000800077c10 */ /* 0x000fca000fffe0ff */
[----:B0-----:R-:W-:-:S05]  /*02e0*/  IMAD.WIDE.U32 R2, R7, 0x8, R2 ;  /* 0x0000000807027825 */ /* 0x001fca00078e0002 */
[----:B------:R-:W-:Y:S01]  /*02f0*/  STG.E.64 desc[UR6][R2.64], R4 ;  /* 0x0000000402007986 */ /* 0x000fe2000c101b06 */
[----:B------:R-:W-:Y:S05]  /*0300*/  EXIT ;  /* 0x000000000000794d */ /* 0x000fea0003800000 */
.L_x_2:
[----:B------:R-:W-:-:S00]  /*0310*/  BRA `(.L_x_2) ;  /* 0xfffffffc00fc7947 */ /* 0x000fc0000383ffff */
[----:B------:R-:W-:-:S00]  /*0320*/  NOP ;  /* 0x0000000000007918 */ /* 0x000fc00000000000 */
        /* <DEDUP_REMOVED lines=13> */
.L_x_3:


//--------------------- .nv.shared._Z13sum_reductionPiS_Pl --------------------------
	.section	.nv.shared._Z13sum_reductionPiS_Pl,"aw",@nobits
	.sectionflags	@""
	.align	4
.nv.shared._Z13sum_reductionPiS_Pl:
	.zero		5120


//--------------------- .nv.shared.reserved.0     --------------------------
	.section	.nv.shared.reserved.0,"aw",@nobits
	.weak		__nv_reservedSMEM_offset_0_alias
	.size		__nv_reservedSMEM_offset_0_alias, 0, 64
	.other		__nv_reservedSMEM_offset_0_alias,@"STO_CUDA_RESERVED_SHARED STV_DEFAULT"
__nv_reservedSMEM_offset_0_alias:
	.zero		0
	.zero		64


//--------------------- .nv.constant0._Z13sum_reductionPiS_Pl --------------------------
	.section	.nv.constant0._Z13sum_reductionPiS_Pl,"a",@progbits
	.sectionflags	@""
	.align	4
.nv.constant0._Z13sum_reductionPiS_Pl:
	.zero		920


//--------------------- SYMBOLS --------------------------

	.type		.nv.reservedSmem.offset0,@object
	.size		.nv.reservedSmem.offset0,0x4
	.type		.nv.reservedSmem.cap,@object
	.size		.nv.reservedSmem.cap,0x4
